.version 7.0
.target sm_70
.address_size 64

//
// Residual Connection Forward
//
.visible .entry residual_add_fp32(
    .param .u64 input,          // Main path input
    .param .u64 residual,       // Residual path input
    .param .u64 output,         // Output tensor
    .param .u32 n_elements     // Number of elements
) {
    .reg .pred %p<4>;
    .reg .b32 %r<8>;
    .reg .b64 %rd<16>;
    .reg .f32 %f<4>;

    // Calculate thread index
    mov.u32 %r1, %ctaid.x;
    mov.u32 %r2, %ntid.x;
    mov.u32 %r3, %tid.x;
    mad.lo.u32 %r4, %r1, %r2, %r3;

    // Load parameters
    ld.param.u64 %rd1, [input];
    ld.param.u64 %rd2, [residual];
    ld.param.u64 %rd3, [output];
    ld.param.u32 %r5, [n_elements];

    // Check bounds
    setp.ge.u32 %p1, %r4, %r5;
    @%p1 bra END;

    // Calculate addresses
    mul.wide.u32 %rd4, %r4, 4;
    add.u64 %rd5, %rd1, %rd4;    // input address
    add.u64 %rd6, %rd2, %rd4;    // residual address
    add.u64 %rd7, %rd3, %rd4;    // output address

    // Load values
    ld.global.f32 %f1, [%rd5];   // Load input
    ld.global.f32 %f2, [%rd6];   // Load residual

    // Add residual connection
    add.f32 %f3, %f1, %f2;

    // Store result
    st.global.f32 [%rd7], %f3;

END:
    ret;
}

//
// Residual Connection with Pre-Layer Normalization
//
.visible .entry residual_prenorm_fp32(
    .param .u64 input,          // Input tensor
    .param .u64 gamma,          // LayerNorm scale
    .param .u64 beta,           // LayerNorm bias
    .param .u64 normalized,     // Normalized output (for sublayer)
    .param .u64 output,         // Final output (after residual)
    .param .u32 n_elements,    // Elements per group
    .param .u32 n_groups      // Number of normalization groups
) {
    .reg .pred %p<4>;
    .reg .b32 %r<16>;
    .reg .b64 %rd<16>;
    .reg .f32 %f<16>;

    // Shared memory for reduction
    .shared .align 4 .f32 mean[256];
    .shared .align 4 .f32 variance[256];

    // Calculate indices
    mov.u32 %r1, %ctaid.x;     // Group index
    mov.u32 %r2, %tid.x;       // Thread in group
    mov.u32 %r3, %ntid.x;      // Group size

    // Load parameters
    ld.param.u64 %rd1, [input];
    ld.param.u64 %rd2, [gamma];
    ld.param.u64 %rd3, [beta];
    ld.param.u64 %rd4, [normalized];
    ld.param.u64 %rd5, [output];
    ld.param.u32 %r4, [n_elements];
    ld.param.u32 %r5, [n_groups];

    // First pass: calculate mean
    // ... (implement mean calculation)

    // Second pass: calculate variance
    // ... (implement variance calculation)

    // Third pass: normalize and store
    // ... (implement normalization)

    // Store normalized result for sublayer
    st.global.f32 [%rd4], %f8;

    // After sublayer: add residual connection
    add.f32 %f9, %f8, %f1;     // Add original input
    st.global.f32 [%rd5], %f9;

END:
    ret;
}


// ===== COMPILED SASS (sm_100) =====

	.target	sm_100

	.elftype	@"ET_EXEC"


//--------------------- .note.nv.tkinfo           --------------------------
	.section	.note.nv.tkinfo,"",@"SHT_NOTE"
	.sectionflags	@"SHF_NOTE_NV_TKINFO"
	.tkinfo
        /*0018*/ 	.word	0x00000002
        /*0030*/ 	.string	""
        /*0030*/ 	.string	"ptxas"
        /*0030*/ 	.string	"Cuda compilation tools, release 13.0, V13.0.88"
        /*0030*/ 	.string	"Build cuda_13.0.r13.0/compiler.36424714_0"
        /*0030*/ 	.string	"-arch sm_100 "



//--------------------- .note.nv.cuinfo           --------------------------
	.section	.note.nv.cuinfo,"",@"SHT_NOTE"
	.sectionflags	@"SHF_NOTE_NV_CUINFO"
        /*0018*/ 	.short	0x0002
        /*001a*/ 	.short	0x0046
        /*001c*/ 	.short	0x0082
	.zero		2


//--------------------- .nv.info                  --------------------------
	.section	.nv.info,"",@"SHT_CUDA_INFO"
	.align	4


	//----- nvinfo : EIATTR_REGCOUNT
	.align		4
        /*0000*/ 	.byte	0x04, 0x2f
        /*0002*/ 	.short	(.L_1 - .L_0)
	.align		4
.L_0:
        /*0004*/ 	.word	index@(residual_add_fp32)
        /*0008*/ 	.word	0x0000000c


	//----- nvinfo : EIATTR_FRAME_SIZE
	.align		4
.L_1:
        /*000c*/ 	.byte	0x04, 0x11
        /*000e*/ 	.short	(.L_3 - .L_2)
	.align		4
.L_2:
        /*0010*/ 	.word	index@(residual_add_fp32)
        /*0014*/ 	.word	0x00000000


	//----- nvinfo : EIATTR_REGCOUNT
	.align		4
.L_3:
        /*0018*/ 	.byte	0x04, 0x2f
        /*001a*/ 	.short	(.L_5 - .L_4)
	.align		4
.L_4:
        /*001c*/ 	.word	index@(residual_prenorm_fp32)
        /*0020*/ 	.word	0x0000000a


	//----- nvinfo : EIATTR_FRAME_SIZE
	.align		4
.L_5:
        /*0024*/ 	.byte	0x04, 0x11
        /*0026*/ 	.short	(.L_7 - .L_6)
	.align		4
.L_6:
        /*0028*/ 	.word	index@(residual_prenorm_fp32)
        /*002c*/ 	.word	0x00000000


	//----- nvinfo : EIATTR_MIN_STACK_SIZE
	.align		4
.L_7:
        /*0030*/ 	.byte	0x04, 0x12
        /*0032*/ 	.short	(.L_9 - .L_8)
	.align		4
.L_8:
        /*0034*/ 	.word	index@(residual_prenorm_fp32)
        /*0038*/ 	.word	0x00000000


	//----- nvinfo : EIATTR_MIN_STACK_SIZE
	.align		4
.L_9:
        /*003c*/ 	.byte	0x04, 0x12
        /*003e*/ 	.short	(.L_11 - .L_10)
	.align		4
.L_10:
        /*0040*/ 	.word	index@(residual_add_fp32)
        /*0044*/ 	.word	0x00000000
.L_11:


//--------------------- .nv.compat                --------------------------
	.section	.nv.compat,"",@"SHT_CUDA_COMPAT_INFO"
	.align	4
        /*0000*/ 	.byte	0x02, 0x09, 0x00, 0x00, 0x02, 0x02, 0x01, 0x00, 0x02, 0x05, 0x05, 0x00, 0x03, 0x07, 0x01, 0x01
        /*0010*/ 	.byte	0x02, 0x03, 0x00, 0x00, 0x02, 0x06, 0x01, 0x00, 0x04, 0x0b, 0x08, 0x00, 0x09, 0x00, 0x00, 0x00
        /*0020*/ 	.byte	0x00, 0x00, 0x00, 0x00


//--------------------- .nv.info.residual_prenorm_fp32 --------------------------
	.section	.nv.info.residual_prenorm_fp32,"",@"SHT_CUDA_INFO"
	.sectionflags	@""
	.align	4


	//----- nvinfo : EIATTR_CUDA_API_VERSION
	.align		4
        /*0000*/ 	.byte	0x04, 0x37
        /*0002*/ 	.short	(.L_13 - .L_12)
.L_12:
        /*0004*/ 	.word	0x00000082


	//----- nvinfo : EIATTR_KPARAM_INFO
	.align		4
.L_13:
        /*0008*/ 	.byte	0x04, 0x17
        /*000a*/ 	.short	(.L_15 - .L_14)
.L_14:
        /*000c*/ 	.word	0x00000000
        /*0010*/ 	.short	0x0006
        /*0012*/ 	.short	0x002c
        /*0014*/ 	.byte	0x00, 0xf0, 0x11, 0x00


	//----- nvinfo : EIATTR_KPARAM_INFO
	.align		4
.L_15:
        /*0018*/ 	.byte	0x04, 0x17
        /*001a*/ 	.short	(.L_17 - .L_16)
.L_16:
        /*001c*/ 	.word	0x00000000
        /*0020*/ 	.short	0x0005
        /*0022*/ 	.short	0x0028
        /*0024*/ 	.byte	0x00, 0xf0, 0x11, 0x00


	//----- nvinfo : EIATTR_KPARAM_INFO
	.align		4
.L_17:
        /*0028*/ 	.byte	0x04, 0x17
        /*002a*/ 	.short	(.L_19 - .L_18)
.L_18:
        /*002c*/ 	.word	0x00000000
        /*0030*/ 	.short	0x0004
        /*0032*/ 	.short	0x0020
        /*0034*/ 	.byte	0x00, 0xf0, 0x21, 0x00


	//----- nvinfo : EIATTR_KPARAM_INFO
	.align		4
.L_19:
        /*0038*/ 	.byte	0x04, 0x17
        /*003a*/ 	.short	(.L_21 - .L_20)
.L_20:
        /*003c*/ 	.word	0x00000000
        /*0040*/ 	.short	0x0003
        /*0042*/ 	.short	0x0018
        /*0044*/ 	.byte	0x00, 0xf0, 0x21, 0x00


	//----- nvinfo : EIATTR_KPARAM_INFO
	.align		4
.L_21:
        /*0048*/ 	.byte	0x04, 0x17
        /*004a*/ 	.short	(.L_23 - .L_22)
.L_22:
        /*004c*/ 	.word	0x00000000
        /*0050*/ 	.short	0x0002
        /*0052*/ 	.short	0x0010
        /*0054*/ 	.byte	0x00, 0xf0, 0x21, 0x00


	//----- nvinfo : EIATTR_KPARAM_INFO
	.align		4
.L_23:
        /*0058*/ 	.byte	0x04, 0x17
        /*005a*/ 	.short	(.L_25 - .L_24)
.L_24:
        /*005c*/ 	.word	0x00000000
        /*0060*/ 	.short	0x0001
        /*0062*/ 	.short	0x0008
        /*0064*/ 	.byte	0x00, 0xf0, 0x21, 0x00


	//----- nvinfo : EIATTR_KPARAM_INFO
	.align		4
.L_25:
        /*0068*/ 	.byte	0x04, 0x17
        /*006a*/ 	.short	(.L_27 - .L_26)
.L_26:
        /*006c*/ 	.word	0x00000000
        /*0070*/ 	.short	0x0000
        /*0072*/ 	.short	0x0000
        /*0074*/ 	.byte	0x00, 0xf0, 0x21, 0x00


	//----- nvinfo : EIATTR_SPARSE_MMA_MASK
	.align		4
.L_27:
        /*0078*/ 	.byte	0x03, 0x50
        /*007a*/ 	.short	0x0000


	//----- nvinfo : EIATTR_MAXREG_COUNT
	.align		4
        /*007c*/ 	.byte	0x03, 0x1b
        /*007e*/ 	.short	0x00ff


	//----- nvinfo : EIATTR_MERCURY_ISA_VERSION
	.align		4
        /*0080*/ 	.byte	0x03, 0x5f
        /*0082*/ 	.short	0x0101


	//----- nvinfo : EIATTR_VRC_CTA_INIT_COUNT
	.align		4
        /*0084*/ 	.byte	0x02, 0x4a
	.zero		1
	.zero		1


	//----- nvinfo : EIATTR_EXIT_INSTR_OFFSETS
	.align		4
        /*0088*/ 	.byte	0x04, 0x1c
        /*008a*/ 	.short	(.L_29 - .L_28)


	//   ....[0]....
.L_28:
        /*008c*/ 	.word	0x00000070


	//----- nvinfo : EIATTR_CBANK_PARAM_SIZE
	.align		4
.L_29:
        /*0090*/ 	.byte	0x03, 0x19
        /*0092*/ 	.short	0x0030


	//----- nvinfo : EIATTR_PARAM_CBANK
	.align		4
        /*0094*/ 	.byte	0x04, 0x0a
        /*0096*/ 	.short	(.L_31 - .L_30)
	.align		4
.L_30:
        /*0098*/ 	.word	index@(.nv.constant0.residual_prenorm_fp32)
        /*009c*/ 	.short	0x0380
        /*009e*/ 	.short	0x0030


	//----- nvinfo : EIATTR_SW_WAR
	.align		4
.L_31:
        /*00a0*/ 	.byte	0x04, 0x36
        /*00a2*/ 	.short	(.L_33 - .L_32)
.L_32:
        /*00a4*/ 	.word	0x00000008
.L_33:


//--------------------- .nv.info.residual_add_fp32 --------------------------
	.section	.nv.info.residual_add_fp32,"",@"SHT_CUDA_INFO"
	.sectionflags	@""
	.align	4


	//----- nvinfo : EIATTR_CUDA_API_VERSION
	.align		4
        /*0000*/ 	.byte	0x04, 0x37
        /*0002*/ 	.short	(.L_35 - .L_34)
.L_34:
        /*0004*/ 	.word	0x00000082


	//----- nvinfo : EIATTR_KPARAM_INFO
	.align		4
.L_35:
        /*0008*/ 	.byte	0x04, 0x17
        /*000a*/ 	.short	(.L_37 - .L_36)
.L_36:
        /*000c*/ 	.word	0x00000000
        /*0010*/ 	.short	0x0003
        /*0012*/ 	.short	0x0018
        /*0014*/ 	.byte	0x00, 0xf0, 0x11, 0x00


	//----- nvinfo : EIATTR_KPARAM_INFO
	.align		4
.L_37:
        /*0018*/ 	.byte	0x04, 0x17
        /*001a*/ 	.short	(.L_39 - .L_38)
.L_38:
        /*001c*/ 	.word	0x00000000
        /*0020*/ 	.short	0x0002
        /*0022*/ 	.short	0x0010
        /*0024*/ 	.byte	0x00, 0xf0, 0x21, 0x00


	//----- nvinfo : EIATTR_KPARAM_INFO
	.align		4
.L_39:
        /*0028*/ 	.byte	0x04, 0x17
        /*002a*/ 	.short	(.L_41 - .L_40)
.L_40:
        /*002c*/ 	.word	0x00000000
        /*0030*/ 	.short	0x0001
        /*0032*/ 	.short	0x0008
        /*0034*/ 	.byte	0x00, 0xf0, 0x21, 0x00


	//----- nvinfo : EIATTR_KPARAM_INFO
	.align		4
.L_41:
        /*0038*/ 	.byte	0x04, 0x17
        /*003a*/ 	.short	(.L_43 - .L_42)
.L_42:
        /*003c*/ 	.word	0x00000000
        /*0040*/ 	.short	0x0000
        /*0042*/ 	.short	0x0000
        /*0044*/ 	.byte	0x00, 0xf0, 0x21, 0x00


	//----- nvinfo : EIATTR_SPARSE_MMA_MASK
	.align		4
.L_43:
        /*0048*/ 	.byte	0x03, 0x50
        /*004a*/ 	.short	0x0000


	//----- nvinfo : EIATTR_MAXREG_COUNT
	.align		4
        /*004c*/ 	.byte	0x03, 0x1b
        /*004e*/ 	.short	0x00ff


	//----- nvinfo : EIATTR_MERCURY_ISA_VERSION
	.align		4
        /*0050*/ 	.byte	0x03, 0x5f
        /*0052*/ 	.short	0x0101


	//----- nvinfo : EIATTR_VRC_CTA_INIT_COUNT
	.align		4
        /*0054*/ 	.byte	0x02, 0x4a
	.zero		1
	.zero		1


	//----- nvinfo : EIATTR_EXIT_INSTR_OFFSETS
	.align		4
        /*0058*/ 	.byte	0x04, 0x1c
        /*005a*/ 	.short	(.L_45 - .L_44)


	//   ....[0]....
.L_44:
        /*005c*/ 	.word	0x00000070


	//   ....[1]....
        /*0060*/ 	.word	0x00000130


	//----- nvinfo : EIATTR_CBANK_PARAM_SIZE
	.align		4
.L_45:
        /*0064*/ 	.byte	0x03, 0x19
        /*0066*/ 	.short	0x001c


	//----- nvinfo : EIATTR_PARAM_CBANK
	.align		4
        /*0068*/ 	.byte	0x04, 0x0a
        /*006a*/ 	.short	(.L_47 - .L_46)
	.align		4
.L_46:
        /*006c*/ 	.word	index@(.nv.constant0.residual_add_fp32)
        /*0070*/ 	.short	0x0380
        /*0072*/ 	.short	0x001c


	//----- nvinfo : EIATTR_SW_WAR
	.align		4
.L_47:
        /*0074*/ 	.byte	0x04, 0x36
        /*0076*/ 	.short	(.L_49 - .L_48)
.L_48:
        /*0078*/ 	.word	0x00000008
.L_49:


//--------------------- .nv.callgraph             --------------------------
	.section	.nv.callgraph,"",@"SHT_CUDA_CALLGRAPH"
	.align	4
	.sectionentsize	8
	.align		4
        /*0000*/ 	.word	0x00000000
	.align		4
        /*0004*/ 	.word	0xffffffff
	.align		4
        /*0008*/ 	.word	0x00000000
	.align		4
        /*000c*/ 	.word	0xfffffffe
	.align		4
        /*0010*/ 	.word	0x00000000
	.align		4
        /*0014*/ 	.word	0xfffffffd
	.align		4
        /*0018*/ 	.word	0x00000000
	.align		4
        /*001c*/ 	.word	0xfffffffc


//--------------------- .text.residual_prenorm_fp32 --------------------------
	.section	.text.residual_prenorm_fp32,"ax",@progbits
	.align	128
        .global         residual_prenorm_fp32
        .type           residual_prenorm_fp32,@function
        .size           residual_prenorm_fp32,(.L_x_2 - residual_prenorm_fp32)
        .other          residual_prenorm_fp32,@"STO_CUDA_ENTRY STV_DEFAULT"
residual_prenorm_fp32:
.text.residual_prenorm_fp32:
[----:B------:R-:W0:Y:S08]  /*0000*/  LDC R1, c[0x0][0x37c] ;  /* 0x0000df00ff017b82 */ /* 0x000e300000000800 */
[----:B------:R-:W1:Y:S01]  /*0010*/  LDC.64 R2, c[0x0][0x398] ;  /* 0x0000e600ff027b82 */ /* 0x000e620000000a00 */
[----:B------:R-:W1:Y:S01]  /*0020*/  LDCU.64 UR4, c[0x0][0x358] ;  /* 0x00006b00ff0477ac */ /* 0x000e620008000a00 */
[----:B0-----:R-:W-:-:S06]  /*0030*/  FADD R7, R1, R0 ;  /* 0x0000000001077221 */ /* 0x001fcc0000000000 */
[----:B------:R-:W0:Y:S01]  /*0040*/  LDC.64 R4, c[0x0][0x3a0] ;  /* 0x0000e800ff047b82 */ /* 0x000e220000000a00 */
[----:B-1----:R-:W-:Y:S04]  /*0050*/  STG.E desc[UR4][R2.64], R1 ;  /* 0x0000000102007986 */ /* 0x002fe8000c101904 */
[----:B0-----:R-:W-:Y:S01]  /*0060*/  STG.E desc[UR4][R4.64], R7 ;  /* 0x0000000704007986 */ /* 0x001fe2000c101904 */
[----:B------:R-:W-:Y:S05]  /*0070*/  EXIT ;  /* 0x000000000000794d */ /* 0x000fea0003800000 */
.L_x_0:
[----:B------:R-:W-:-:S00]  /*0080*/  BRA `(.L_x_0) ;  /* 0xfffffffc00fc7947 */ /* 0x000fc0000383ffff */
[----:B------:R-:W-:-:S00]  /*0090*/  NOP ;  /* 0x0000000000007918 */ /* 0x000fc00000000000 */
        /* <DEDUP_REMOVED lines=14> */
.L_x_2:


//--------------------- .text.residual_add_fp32   --------------------------
	.section	.text.residual_add_fp32,"ax",@progbits
	.align	128
        .global         residual_add_fp32
        .type           residual_add_fp32,@function
        .size           residual_add_fp32,(.L_x_3 - residual_add_fp32)
        .other          residual_add_fp32,@"STO_CUDA_ENTRY STV_DEFAULT"
residual_add_fp32:
.text.residual_add_fp32:
[----:B------:R-:W-:Y:S01]  /*0000*/  LDC R1, c[0x0][0x37c] ;  /* 0x0000df00ff017b82 */ /* 0x000fe20000000800 */
[----:B------:R-:W0:Y:S07]  /*0010*/  S2R R0, SR_TID.X ;  /* 0x0000000000007919 */ /* 0x000e2e0000002100 */
[----:B------:R-:W0:Y:S01]  /*0020*/  S2UR UR4, SR_CTAID.X ;  /* 0x00000000000479c3 */ /* 0x000e220000002500 */
[----:B------:R-:W1:Y:S07]  /*0030*/  LDCU UR5, c[0x0][0x398] ;  /* 0x00007300ff0577ac */ /* 0x000e6e0008000800 */
[----:B------:R-:W0:Y:S02]  /*0040*/  LDC R9, c[0x0][0x360] ;  /* 0x0000d800ff097b82 */ /* 0x000e240000000800 */
[----:B0-----:R-:W-:-:S05]  /*0050*/  IMAD R9, R9, UR4, R0 ;  /* 0x0000000409097c24 */ /* 0x001fca000f8e0200 */
[----:B-1----:R-:W-:-:S13]  /*0060*/  ISETP.GE.U32.AND P0, PT, R9, UR5, PT ;  /* 0x0000000509007c0c */ /* 0x002fda000bf06070 */
[----:B------:R-:W-:Y:S05]  /*0070*/  @P0 EXIT ;  /* 0x000000000000094d */ /* 0x000fea0003800000 */
[----:B------:R-:W0:Y:S01]  /*0080*/  LDC.64 R2, c[0x0][0x380] ;  /* 0x0000e000ff027b82 */ /* 0x000e220000000a00 */
[----:B------:R-:W1:Y:S07]  /*0090*/  LDCU.64 UR4, c[0x0][0x358] ;  /* 0x00006b00ff0477ac */ /* 0x000e6e0008000a00 */
[----:B------:R-:W2:Y:S08]  /*00a0*/  LDC.64 R4, c[0x0][0x388] ;  /* 0x0000e200ff047b82 */ /* 0x000eb00000000a00 */
[----:B------:R-:W3:Y:S01]  /*00b0*/  LDC.64 R6, c[0x0][0x390] ;  /* 0x0000e400ff067b82 */ /* 0x000ee20000000a00 */
[----:B0-----:R-:W-:-:S06]  /*00c0*/  IMAD.WIDE.U32 R2, R9, 0x4, R2 ;  /* 0x0000000409027825 */ /* 0x001fcc00078e0002 */
[----:B-1----:R-:W4:Y:S01]  /*00d0*/  LDG.E R2, desc[UR4][R2.64] ;  /* 0x0000000402027981 */ /* 0x002f22000c1e1900 */
[----:B--2---:R-:W-:-:S06]  /*00e0*/  IMAD.WIDE.U32 R4, R9, 0x4, R4 ;  /* 0x0000000409047825 */ /* 0x004fcc00078e0004 */
[----:B------:R-:W4:Y:S01]  /*00f0*/  LDG.E R5, desc[UR4][R4.64] ;  /* 0x0000000404057981 */ /* 0x000f22000c1e1900 */
[----:B---3--:R-:W-:-:S04]  /*0100*/  IMAD.WIDE.U32 R6, R9, 0x4, R6 ;  /* 0x0000000409067825 */ /* 0x008fc800078e0006 */
[----:B----4-:R-:W-:-:S05]  /*0110*/  FADD R9, R2, R5 ;  /* 0x0000000502097221 */ /* 0x010fca0000000000 */
[----:B------:R-:W-:Y:S01]  /*0120*/  STG.E desc[UR4][R6.64], R9 ;  /* 0x0000000906007986 */ /* 0x000fe2000c101904 */
[----:B------:R-:W-:Y:S05]  /*0130*/  EXIT ;  /* 0x000000000000794d */ /* 0x000fea0003800000 */
.L_x_1:
        /* <DEDUP_REMOVED lines=12> */
.L_x_3:


//--------------------- .nv.shared.residual_prenorm_fp32 --------------------------
	.section	.nv.shared.residual_prenorm_fp32,"aw",@nobits
	.sectionflags	@""
	.align	4
.nv.shared.residual_prenorm_fp32:
	.zero		3072


//--------------------- .nv.shared.reserved.0     --------------------------
	.section	.nv.shared.reserved.0,"aw",@nobits
	.weak		__nv_reservedSMEM_offset_0_alias
	.size		__nv_reservedSMEM_offset_0_alias, 0, 64
	.other		__nv_reservedSMEM_offset_0_alias,@"STO_CUDA_RESERVED_SHARED STV_DEFAULT"
__nv_reservedSMEM_offset_0_alias:
	.zero		0
	.zero		64


//--------------------- .nv.constant0.residual_prenorm_fp32 --------------------------
	.section	.nv.constant0.residual_prenorm_fp32,"a",@progbits
	.sectionflags	@""
	.align	4
.nv.constant0.residual_prenorm_fp32:
	.zero		944


//--------------------- .nv.constant0.residual_add_fp32 --------------------------
	.section	.nv.constant0.residual_add_fp32,"a",@progbits
	.sectionflags	@""
	.align	4
.nv.constant0.residual_add_fp32:
	.zero		924


//--------------------- SYMBOLS --------------------------

	.type		.nv.reservedSmem.offset0,@object
	.size		.nv.reservedSmem.offset0,0x4
